//
// Generated by NVIDIA NVVM Compiler
//
// Compiler Build ID: CL-36424714
// Cuda compilation tools, release 13.0, V13.0.88
// Based on NVVM 20.0.0
//

.version 9.0
.target sm_100
.address_size 64

	// .globl	_Z8mikernelfPfS_S_i

.visible .entry _Z8mikernelfPfS_S_i(
	.param .f32 _Z8mikernelfPfS_S_i_param_0,
	.param .u64 .ptr .align 1 _Z8mikernelfPfS_S_i_param_1,
	.param .u64 .ptr .align 1 _Z8mikernelfPfS_S_i_param_2,
	.param .u64 .ptr .align 1 _Z8mikernelfPfS_S_i_param_3,
	.param .u32 _Z8mikernelfPfS_S_i_param_4
)
{


	ret;

}


// ===== COMPILED SASS (sm_100) =====

	.target	sm_100

	.elftype	@"ET_EXEC"


//--------------------- .note.nv.tkinfo           --------------------------
	.section	.note.nv.tkinfo,"",@"SHT_NOTE"
	.sectionflags	@"SHF_NOTE_NV_TKINFO"
	.tkinfo
        /*0018*/ 	.word	0x00000002
        /*0030*/ 	.string	""
        /*0030*/ 	.string	"ptxas"
        /*0030*/ 	.string	"Cuda compilation tools, release 13.0, V13.0.88"
        /*0030*/ 	.string	"Build cuda_13.0.r13.0/compiler.36424714_0"
        /*0030*/ 	.string	"-arch sm_100 -m 64 "



//--------------------- .note.nv.cuinfo           --------------------------
	.section	.note.nv.cuinfo,"",@"SHT_NOTE"
	.sectionflags	@"SHF_NOTE_NV_CUINFO"
        /*0018*/ 	.short	0x0002
        /*001a*/ 	.short	0x0064
        /*001c*/ 	.short	0x0082
	.zero		2


//--------------------- .nv.info                  --------------------------
	.section	.nv.info,"",@"SHT_CUDA_INFO"
	.align	4


	//----- nvinfo : EIATTR_REGCOUNT
	.align		4
        /*0000*/ 	.byte	0x04, 0x2f
        /*0002*/ 	.short	(.L_1 - .L_0)
	.align		4
.L_0:
        /*0004*/ 	.word	index@(_Z8mikernelfPfS_S_i)
        /*0008*/ 	.word	0x00000004


	//----- nvinfo : EIATTR_FRAME_SIZE
	.align		4
.L_1:
        /*000c*/ 	.byte	0x04, 0x11
        /*000e*/ 	.short	(.L_3 - .L_2)
	.align		4
.L_2:
        /*0010*/ 	.word	index@(_Z8mikernelfPfS_S_i)
        /*0014*/ 	.word	0x00000000


	//----- nvinfo : EIATTR_MIN_STACK_SIZE
	.align		4
.L_3:
        /*0018*/ 	.byte	0x04, 0x12
        /*001a*/ 	.short	(.L_5 - .L_4)
	.align		4
.L_4:
        /*001c*/ 	.word	index@(_Z8mikernelfPfS_S_i)
        /*0020*/ 	.word	0x00000000
.L_5:


//--------------------- .nv.compat                --------------------------
	.section	.nv.compat,"",@"SHT_CUDA_COMPAT_INFO"
	.align	4
        /*0000*/ 	.byte	0x02, 0x09, 0x00, 0x00, 0x02, 0x02, 0x01, 0x00, 0x02, 0x05, 0x05, 0x00, 0x03, 0x07, 0x01, 0x01
        /*0010*/ 	.byte	0x02, 0x03, 0x00, 0x00, 0x02, 0x06, 0x01, 0x00, 0x04, 0x0b, 0x08, 0x00, 0x09, 0x00, 0x00, 0x00
        /*0020*/ 	.byte	0x00, 0x00, 0x00, 0x00


//--------------------- .nv.info._Z8mikernelfPfS_S_i --------------------------
	.section	.nv.info._Z8mikernelfPfS_S_i,"",@"SHT_CUDA_INFO"
	.sectionflags	@""
	.align	4


	//----- nvinfo : EIATTR_CUDA_API_VERSION
	.align		4
        /*0000*/ 	.byte	0x04, 0x37
        /*0002*/ 	.short	(.L_7 - .L_6)
.L_6:
        /*0004*/ 	.word	0x00000082


	//----- nvinfo : EIATTR_KPARAM_INFO
	.align		4
.L_7:
        /*0008*/ 	.byte	0x04, 0x17
        /*000a*/ 	.short	(.L_9 - .L_8)
.L_8:
        /*000c*/ 	.word	0x00000000
        /*0010*/ 	.short	0x0004
        /*0012*/ 	.short	0x0020
        /*0014*/ 	.byte	0x00, 0xf0, 0x11, 0x00


	//----- nvinfo : EIATTR_KPARAM_INFO
	.align		4
.L_9:
        /*0018*/ 	.byte	0x04, 0x17
        /*001a*/ 	.short	(.L_11 - .L_10)
.L_10:
        /*001c*/ 	.word	0x00000000
        /*0020*/ 	.short	0x0003
        /*0022*/ 	.short	0x0018
        /*0024*/ 	.byte	0x00, 0xf5, 0x21, 0x00


	//----- nvinfo : EIATTR_KPARAM_INFO
	.align		4
.L_11:
        /*0028*/ 	.byte	0x04, 0x17
        /*002a*/ 	.short	(.L_13 - .L_12)
.L_12:
        /*002c*/ 	.word	0x00000000
        /*0030*/ 	.short	0x0002
        /*0032*/ 	.short	0x0010
        /*0034*/ 	.byte	0x00, 0xf5, 0x21, 0x00


	//----- nvinfo : EIATTR_KPARAM_INFO
	.align		4
.L_13:
        /*0038*/ 	.byte	0x04, 0x17
        /*003a*/ 	.short	(.L_15 - .L_14)
.L_14:
        /*003c*/ 	.word	0x00000000
        /*0040*/ 	.short	0x0001
        /*0042*/ 	.short	0x0008
        /*0044*/ 	.byte	0x00, 0xf5, 0x21, 0x00


	//----- nvinfo : EIATTR_KPARAM_INFO
	.align		4
.L_15:
        /*0048*/ 	.byte	0x04, 0x17
        /*004a*/ 	.short	(.L_17 - .L_16)
.L_16:
        /*004c*/ 	.word	0x00000000
        /*0050*/ 	.short	0x0000
        /*0052*/ 	.short	0x0000
        /*0054*/ 	.byte	0x00, 0xf0, 0x11, 0x00


	//----- nvinfo : EIATTR_SPARSE_MMA_MASK
	.align		4
.L_17:
        /*0058*/ 	.byte	0x03, 0x50
        /*005a*/ 	.short	0x0000


	//----- nvinfo : EIATTR_MAXREG_COUNT
	.align		4
        /*005c*/ 	.byte	0x03, 0x1b
        /*005e*/ 	.short	0x00ff


	//----- nvinfo : EIATTR_MERCURY_ISA_VERSION
	.align		4
        /*0060*/ 	.byte	0x03, 0x5f
        /*0062*/ 	.short	0x0101


	//----- nvinfo : EIATTR_VRC_CTA_INIT_COUNT
	.align		4
        /*0064*/ 	.byte	0x02, 0x4a
	.zero		1
	.zero		1


	//----- nvinfo : EIATTR_EXIT_INSTR_OFFSETS
	.align		4
        /*0068*/ 	.byte	0x04, 0x1c
        /*006a*/ 	.short	(.L_19 - .L_18)


	//   ....[0]....
.L_18:
        /*006c*/ 	.word	0x00000010


	//----- nvinfo : EIATTR_CBANK_PARAM_SIZE
	.align		4
.L_19:
        /*0070*/ 	.byte	0x03, 0x19
        /*0072*/ 	.short	0x0024


	//----- nvinfo : EIATTR_PARAM_CBANK
	.align		4
        /*0074*/ 	.byte	0x04, 0x0a
        /*0076*/ 	.short	(.L_21 - .L_20)
	.align		4
.L_20:
        /*0078*/ 	.word	index@(.nv.constant0._Z8mikernelfPfS_S_i)
        /*007c*/ 	.short	0x0380
        /*007e*/ 	.short	0x0024


	//----- nvinfo : EIATTR_SW_WAR
	.align		4
.L_21:
        /*0080*/ 	.byte	0x04, 0x36
        /*0082*/ 	.short	(.L_23 - .L_22)
.L_22:
        /*0084*/ 	.word	0x00000008
.L_23:


//--------------------- .nv.callgraph             --------------------------
	.section	.nv.callgraph,"",@"SHT_CUDA_CALLGRAPH"
	.align	4
	.sectionentsize	8
	.align		4
        /*0000*/ 	.word	0x00000000
	.align		4
        /*0004*/ 	.word	0xffffffff
	.align		4
        /*0008*/ 	.word	0x00000000
	.align		4
        /*000c*/ 	.word	0xfffffffe
	.align		4
        /*0010*/ 	.word	0x00000000
	.align		4
        /*0014*/ 	.word	0xfffffffd
	.align		4
        /*0018*/ 	.word	0x00000000
	.align		4
        /*001c*/ 	.word	0xfffffffc


//--------------------- .text._Z8mikernelfPfS_S_i --------------------------
	.section	.text._Z8mikernelfPfS_S_i,"ax",@progbits
	.align	128
        .global         _Z8mikernelfPfS_S_i
        .type           _Z8mikernelfPfS_S_i,@function
        .size           _Z8mikernelfPfS_S_i,(.L_x_1 - _Z8mikernelfPfS_S_i)
        .other          _Z8mikernelfPfS_S_i,@"STO_CUDA_ENTRY STV_DEFAULT"
_Z8mikernelfPfS_S_i:
.text._Z8mikernelfPfS_S_i:
[----:B------:R-:W-:Y:S01]  /*0000*/  LDC R1, c[0x0][0x37c] ;  /* 0x0000df00ff017b82 */ /* 0x000fe20000000800 */
[----:B------:R-:W-:Y:S05]  /*0010*/  EXIT ;  /* 0x000000000000794d */ /* 0x000fea0003800000 */
.L_x_0:
[----:B------:R-:W-:-:S00]  /*0020*/  BRA `(.L_x_0) ;  /* 0xfffffffc00fc7947 */ /* 0x000fc0000383ffff */
[----:B------:R-:W-:-:S00]  /*0030*/  NOP ;  /* 0x0000000000007918 */ /* 0x000fc00000000000 */
        /* <DEDUP_REMOVED lines=12> */
.L_x_1:


//--------------------- .nv.shared.reserved.0     --------------------------
	.section	.nv.shared.reserved.0,"aw",@nobits
	.weak		__nv_reservedSMEM_offset_0_alias
	.size		__nv_reservedSMEM_offset_0_alias, 0, 64
	.other		__nv_reservedSMEM_offset_0_alias,@"STO_CUDA_RESERVED_SHARED STV_DEFAULT"
__nv_reservedSMEM_offset_0_alias:
	.zero		0
	.zero		64


//--------------------- .nv.constant0._Z8mikernelfPfS_S_i --------------------------
	.section	.nv.constant0._Z8mikernelfPfS_S_i,"a",@progbits
	.sectionflags	@""
	.align	4
.nv.constant0._Z8mikernelfPfS_S_i:
	.zero		932


//--------------------- SYMBOLS --------------------------

	.type		.nv.reservedSmem.offset0,@object
	.size		.nv.reservedSmem.offset0,0x4
